//
// Generated by NVIDIA NVVM Compiler
//
// Compiler Build ID: CL-36424714
// Cuda compilation tools, release 13.0, V13.0.88
// Based on NVVM 20.0.0
//

.version 9.0
.target sm_100
.address_size 64

	// .globl	_Z10hello_cudav
.extern .func  (.param .b32 func_retval0) vprintf
(
	.param .b64 vprintf_param_0,
	.param .b64 vprintf_param_1
)
;
.global .align 1 .b8 $str[34] = {104, 101, 108, 108, 111, 32, 116, 104, 114, 101, 97, 100, 73, 100, 120, 32, 37, 100, 44, 32, 98, 108, 111, 99, 107, 73, 100, 120, 32, 37, 100, 32, 10};

.visible .entry _Z10hello_cudav()
{
	.local .align 8 .b8 	__local_depot0[8];
	.reg .b64 	%SP;
	.reg .b64 	%SPL;
	.reg .b32 	%r<5>;
	.reg .b64 	%rd<5>;

	mov.u64 	%SPL, __local_depot0;
	cvta.local.u64 	%SP, %SPL;
	add.u64 	%rd1, %SP, 0;
	add.u64 	%rd2, %SPL, 0;
	mov.u32 	%r1, %tid.x;
	mov.u32 	%r2, %ctaid.x;
	st.local.v2.u32 	[%rd2], {%r1, %r2};
	mov.u64 	%rd3, $str;
	cvta.global.u64 	%rd4, %rd3;
	{ // callseq 0, 0
	.param .b64 param0;
	st.param.b64 	[param0], %rd4;
	.param .b64 param1;
	st.param.b64 	[param1], %rd1;
	.param .b32 retval0;
	call.uni (retval0), 
	vprintf, 
	(
	param0, 
	param1
	);
	ld.param.b32 	%r3, [retval0];
	} // callseq 0
	ret;

}


// ===== COMPILED SASS (sm_100) =====

	.target	sm_100

	.elftype	@"ET_EXEC"


//--------------------- .note.nv.tkinfo           --------------------------
	.section	.note.nv.tkinfo,"",@"SHT_NOTE"
	.sectionflags	@"SHF_NOTE_NV_TKINFO"
	.tkinfo
        /*0018*/ 	.word	0x00000002
        /*0030*/ 	.string	""
        /*0030*/ 	.string	"ptxas"
        /*0030*/ 	.string	"Cuda compilation tools, release 13.0, V13.0.88"
        /*0030*/ 	.string	"Build cuda_13.0.r13.0/compiler.36424714_0"
        /*0030*/ 	.string	"-arch sm_100 -m 64 "



//--------------------- .note.nv.cuinfo           --------------------------
	.section	.note.nv.cuinfo,"",@"SHT_NOTE"
	.sectionflags	@"SHF_NOTE_NV_CUINFO"
        /*0018*/ 	.short	0x0002
        /*001a*/ 	.short	0x0064
        /*001c*/ 	.short	0x0082
	.zero		2


//--------------------- .nv.info                  --------------------------
	.section	.nv.info,"",@"SHT_CUDA_INFO"
	.align	4


	//----- nvinfo : EIATTR_REGCOUNT
	.align		4
        /*0000*/ 	.byte	0x04, 0x2f
        /*0002*/ 	.short	(.L_2 - .L_1)
	.align		4
.L_1:
        /*0004*/ 	.word	index@(_Z10hello_cudav)
        /*0008*/ 	.word	0x00000018


	//----- nvinfo : EIATTR_FRAME_SIZE
	.align		4
.L_2:
        /*000c*/ 	.byte	0x04, 0x11
        /*000e*/ 	.short	(.L_4 - .L_3)
	.align		4
.L_3:
        /*0010*/ 	.word	index@(_Z10hello_cudav)
        /*0014*/ 	.word	0x00000008


	//----- nvinfo : EIATTR_MIN_STACK_SIZE
	.align		4
.L_4:
        /*0018*/ 	.byte	0x04, 0x12
        /*001a*/ 	.short	(.L_6 - .L_5)
	.align		4
.L_5:
        /*001c*/ 	.word	index@(_Z10hello_cudav)
        /*0020*/ 	.word	0x00000008
.L_6:


//--------------------- .nv.compat                --------------------------
	.section	.nv.compat,"",@"SHT_CUDA_COMPAT_INFO"
	.align	4
        /*0000*/ 	.byte	0x02, 0x09, 0x00, 0x00, 0x02, 0x02, 0x01, 0x00, 0x02, 0x05, 0x05, 0x00, 0x03, 0x07, 0x01, 0x01
        /*0010*/ 	.byte	0x02, 0x03, 0x00, 0x00, 0x02, 0x06, 0x01, 0x00, 0x04, 0x0b, 0x08, 0x00, 0x09, 0x00, 0x00, 0x00
        /*0020*/ 	.byte	0x00, 0x00, 0x00, 0x00


//--------------------- .nv.info._Z10hello_cudav  --------------------------
	.section	.nv.info._Z10hello_cudav,"",@"SHT_CUDA_INFO"
	.sectionflags	@""
	.align	4


	//----- nvinfo : EIATTR_CUDA_API_VERSION
	.align		4
        /*0000*/ 	.byte	0x04, 0x37
        /*0002*/ 	.short	(.L_8 - .L_7)
.L_7:
        /*0004*/ 	.word	0x00000082


	//----- nvinfo : EIATTR_SPARSE_MMA_MASK
	.align		4
.L_8:
        /*0008*/ 	.byte	0x03, 0x50
        /*000a*/ 	.short	0x0000


	//----- nvinfo : EIATTR_MAXREG_COUNT
	.align		4
        /*000c*/ 	.byte	0x03, 0x1b
        /*000e*/ 	.short	0x00ff


	//----- nvinfo : EIATTR_EXTERNS
	.align		4
        /*0010*/ 	.byte	0x04, 0x0f
        /*0012*/ 	.short	(.L_10 - .L_9)


	//   ....[0]....
	.align		4
.L_9:
        /*0014*/ 	.word	index@(vprintf)


	//----- nvinfo : EIATTR_MERCURY_ISA_VERSION
	.align		4
.L_10:
        /*0018*/ 	.byte	0x03, 0x5f
        /*001a*/ 	.short	0x0101


	//----- nvinfo : EIATTR_VRC_CTA_INIT_COUNT
	.align		4
        /*001c*/ 	.byte	0x02, 0x4a
	.zero		1
	.zero		1


	//----- nvinfo : EIATTR_SYSCALL_OFFSETS
	.align		4
        /*0020*/ 	.byte	0x04, 0x46
        /*0022*/ 	.short	(.L_12 - .L_11)


	//   ....[0]....
.L_11:
        /*0024*/ 	.word	0x000000f0


	//----- nvinfo : EIATTR_EXIT_INSTR_OFFSETS
	.align		4
.L_12:
        /*0028*/ 	.byte	0x04, 0x1c
        /*002a*/ 	.short	(.L_14 - .L_13)


	//   ....[0]....
.L_13:
        /*002c*/ 	.word	0x00000100


	//----- nvinfo : EIATTR_SW_WAR
	.align		4
.L_14:
        /*0030*/ 	.byte	0x04, 0x36
        /*0032*/ 	.short	(.L_16 - .L_15)
.L_15:
        /*0034*/ 	.word	0x00000008
.L_16:


//--------------------- .nv.callgraph             --------------------------
	.section	.nv.callgraph,"",@"SHT_CUDA_CALLGRAPH"
	.align	4
	.sectionentsize	8
	.align		4
        /*0000*/ 	.word	0x00000000
	.align		4
        /*0004*/ 	.word	0xffffffff
	.align		4
        /*0008*/ 	.word	index@(_Z10hello_cudav)
	.align		4
        /*000c*/ 	.word	index@(vprintf)
	.align		4
        /*0010*/ 	.word	0x00000000
	.align		4
        /*0014*/ 	.word	0xfffffffe
	.align		4
        /*0018*/ 	.word	0x00000000
	.align		4
        /*001c*/ 	.word	0xfffffffd
	.align		4
        /*0020*/ 	.word	0x00000000
	.align		4
        /*0024*/ 	.word	0xfffffffc


//--------------------- .nv.constant4             --------------------------
	.section	.nv.constant4,"a",@progbits
	.align	8
	.align		8
.nv.constant4:
        /*0000*/ 	.dword	vprintf
	.align		8
        /*0008*/ 	.dword	$str


//--------------------- .text._Z10hello_cudav     --------------------------
	.section	.text._Z10hello_cudav,"ax",@progbits
	.align	128
        .global         _Z10hello_cudav
        .type           _Z10hello_cudav,@function
        .size           _Z10hello_cudav,(.L_x_2 - _Z10hello_cudav)
        .other          _Z10hello_cudav,@"STO_CUDA_ENTRY STV_DEFAULT"
_Z10hello_cudav:
.text._Z10hello_cudav:
[----:B------:R-:W0:Y:S01]  /*0000*/  LDC R1, c[0x0][0x37c] ;  /* 0x0000df00ff017b82 */ /* 0x000e220000000800 */
[----:B------:R-:W1:Y:S01]  /*0010*/  S2R R8, SR_TID.X ;  /* 0x0000000000087919 */ /* 0x000e620000002100 */
[----:B0-----:R-:W-:Y:S01]  /*0020*/  VIADD R1, R1, 0xfffffff8 ;  /* 0xfffffff801017836 */ /* 0x001fe20000000000 */
[----:B------:R-:W-:Y:S01]  /*0030*/  MOV R0, 0x0 ;  /* 0x0000000000007802 */ /* 0x000fe20000000f00 */
[----:B------:R-:W0:Y:S01]  /*0040*/  LDCU UR4, c[0x0][0x2f8] ;  /* 0x00005f00ff0477ac */ /* 0x000e220008000800 */
[----:B------:R-:W1:Y:S03]  /*0050*/  S2R R9, SR_CTAID.X ;  /* 0x0000000000097919 */ /* 0x000e660000002500 */
[----:B------:R2:W3:Y:S01]  /*0060*/  LDC.64 R2, c[0x4][R0] ;  /* 0x0100000000027b82 */ /* 0x0004e20000000a00 */
[----:B------:R-:W4:Y:S01]  /*0070*/  LDCU.64 UR6, c[0x4][0x8] ;  /* 0x01000100ff0677ac */ /* 0x000f220008000a00 */
[----:B------:R-:W5:Y:S01]  /*0080*/  LDCU UR5, c[0x0][0x2fc] ;  /* 0x00005f80ff0577ac */ /* 0x000f620008000800 */
[----:B0-----:R-:W-:Y:S01]  /*0090*/  IADD3 R6, P0, PT, R1, UR4, RZ ;  /* 0x0000000401067c10 */ /* 0x001fe2000ff1e0ff */
[----:B----4-:R-:W-:Y:S01]  /*00a0*/  IMAD.U32 R4, RZ, RZ, UR6 ;  /* 0x00000006ff047e24 */ /* 0x010fe2000f8e00ff */
[----:B------:R-:W-:-:S03]  /*00b0*/  MOV R5, UR7 ;  /* 0x0000000700057c02 */ /* 0x000fc60008000f00 */
[----:B-----5:R-:W-:Y:S01]  /*00c0*/  IMAD.X R7, RZ, RZ, UR5, P0 ;  /* 0x00000005ff077e24 */ /* 0x020fe200080e06ff */
[----:B-1----:R2:W-:Y:S07]  /*00d0*/  STL.64 [R1], R8 ;  /* 0x0000000801007387 */ /* 0x0025ee0000100a00 */
[----:B------:R-:W-:-:S07]  /*00e0*/  LEPC R20, `(.L_x_0) ;  /* 0x000000001014794e */ /* 0x000fce0000000000 */
[----:B--23--:R-:W-:Y:S05]  /*00f0*/  CALL.ABS.NOINC R2 ;  /* 0x0000000002007343 */ /* 0x00cfea0003c00000 */
.L_x_0:
[----:B------:R-:W-:Y:S05]  /*0100*/  EXIT ;  /* 0x000000000000794d */ /* 0x000fea0003800000 */
.L_x_1:
[----:B------:R-:W-:-:S00]  /*0110*/  BRA `(.L_x_1) ;  /* 0xfffffffc00fc7947 */ /* 0x000fc0000383ffff */
[----:B------:R-:W-:-:S00]  /*0120*/  NOP ;  /* 0x0000000000007918 */ /* 0x000fc00000000000 */
        /* <DEDUP_REMOVED lines=13> */
.L_x_2:


//--------------------- .nv.global.init           --------------------------
	.section	.nv.global.init,"aw",@progbits
.nv.global.init:
	.type		$str,@object
	.size		$str,(.L_0 - $str)
$str:
        /*0000*/ 	.byte	0x68, 0x65, 0x6c, 0x6c, 0x6f, 0x20, 0x74, 0x68, 0x72, 0x65, 0x61, 0x64, 0x49, 0x64, 0x78, 0x20
        /*0010*/ 	.byte	0x25, 0x64, 0x2c, 0x20, 0x62, 0x6c, 0x6f, 0x63, 0x6b, 0x49, 0x64, 0x78, 0x20, 0x25, 0x64, 0x20
        /*0020*/ 	.byte	0x0a, 0x00
.L_0:


//--------------------- .nv.shared.reserved.0     --------------------------
	.section	.nv.shared.reserved.0,"aw",@nobits
	.weak		__nv_reservedSMEM_offset_0_alias
	.size		__nv_reservedSMEM_offset_0_alias, 0, 64
	.other		__nv_reservedSMEM_offset_0_alias,@"STO_CUDA_RESERVED_SHARED STV_DEFAULT"
__nv_reservedSMEM_offset_0_alias:
	.zero		0
	.zero		64


//--------------------- .nv.constant0._Z10hello_cudav --------------------------
	.section	.nv.constant0._Z10hello_cudav,"a",@progbits
	.sectionflags	@""
	.align	4
.nv.constant0._Z10hello_cudav:
	.zero		896


//--------------------- SYMBOLS --------------------------

	.type		.nv.reservedSmem.offset0,@object
	.size		.nv.reservedSmem.offset0,0x4
	.type		vprintf,@function
